//
// Generated by NVIDIA NVVM Compiler
//
// Compiler Build ID: CL-36424714
// Cuda compilation tools, release 13.0, V13.0.88
// Based on NVVM 20.0.0
//

.version 9.0
.target sm_100
.address_size 64

	// .globl	_Z21euclidean_kernel_samePKfmmS0_mmmPfmf
// _ZZ21euclidean_kernel_samePKfmmS0_mmmPfmfE4temp has been demoted

.visible .entry _Z21euclidean_kernel_samePKfmmS0_mmmPfmf(
	.param .u64 .ptr .align 1 _Z21euclidean_kernel_samePKfmmS0_mmmPfmf_param_0,
	.param .u64 _Z21euclidean_kernel_samePKfmmS0_mmmPfmf_param_1,
	.param .u64 _Z21euclidean_kernel_samePKfmmS0_mmmPfmf_param_2,
	.param .u64 .ptr .align 1 _Z21euclidean_kernel_samePKfmmS0_mmmPfmf_param_3,
	.param .u64 _Z21euclidean_kernel_samePKfmmS0_mmmPfmf_param_4,
	.param .u64 _Z21euclidean_kernel_samePKfmmS0_mmmPfmf_param_5,
	.param .u64 _Z21euclidean_kernel_samePKfmmS0_mmmPfmf_param_6,
	.param .u64 .ptr .align 1 _Z21euclidean_kernel_samePKfmmS0_mmmPfmf_param_7,
	.param .u64 _Z21euclidean_kernel_samePKfmmS0_mmmPfmf_param_8,
	.param .f32 _Z21euclidean_kernel_samePKfmmS0_mmmPfmf_param_9
)
{
	.reg .pred 	%p<21>;
	.reg .b32 	%r<17>;
	.reg .b32 	%f<87>;
	.reg .b64 	%rd<91>;
	// demoted variable
	.shared .align 4 .b8 _ZZ21euclidean_kernel_samePKfmmS0_mmmPfmfE4temp[128];
	ld.param.u64 	%rd34, [_Z21euclidean_kernel_samePKfmmS0_mmmPfmf_param_0];
	ld.param.u64 	%rd35, [_Z21euclidean_kernel_samePKfmmS0_mmmPfmf_param_2];
	ld.param.u64 	%rd32, [_Z21euclidean_kernel_samePKfmmS0_mmmPfmf_param_6];
	ld.param.u64 	%rd36, [_Z21euclidean_kernel_samePKfmmS0_mmmPfmf_param_7];
	ld.param.u64 	%rd33, [_Z21euclidean_kernel_samePKfmmS0_mmmPfmf_param_8];
	cvta.to.global.u64 	%rd1, %rd34;
	cvta.to.global.u64 	%rd2, %rd36;
	mov.u32 	%r4, %ctaid.x;
	cvt.u64.u32 	%rd3, %r4;
	mov.u32 	%r6, %ctaid.y;
	cvt.u64.u32 	%rd4, %r6;
	setp.ne.s32 	%p1, %r4, %r6;
	setp.le.u64 	%p2, %rd35, %rd3;
	mov.u32 	%r1, %tid.x;
	setp.ne.s32 	%p3, %r1, 0;
	or.pred  	%p4, %p1, %p3;
	mad.lo.s64 	%rd37, %rd33, %rd4, %rd3;
	shl.b64 	%rd38, %rd37, 2;
	add.s64 	%rd5, %rd2, %rd38;
	or.pred  	%p5, %p4, %p2;
	@%p5 bra 	$L__BB0_2;
	mov.b32 	%r7, 0;
	st.global.u32 	[%rd5], %r7;
$L__BB0_2:
	cvt.u32.u64 	%r8, %rd4;
	cvt.u32.u64 	%r9, %rd3;
	setp.le.u64 	%p6, %rd35, %rd4;
	setp.ge.u32 	%p7, %r9, %r8;
	or.pred  	%p8, %p6, %p7;
	@%p8 bra 	$L__BB0_23;
	shl.b32 	%r10, %r1, 2;
	mov.u32 	%r11, _ZZ21euclidean_kernel_samePKfmmS0_mmmPfmfE4temp;
	add.s32 	%r2, %r11, %r10;
	mov.b32 	%r12, 0;
	st.shared.u32 	[%r2], %r12;
	cvt.u64.u32 	%rd6, %r1;
	setp.le.u64 	%p9, %rd32, %rd6;
	@%p9 bra 	$L__BB0_16;
	ld.param.u64 	%rd77, [_Z21euclidean_kernel_samePKfmmS0_mmmPfmf_param_1];
	mul.lo.s64 	%rd7, %rd77, %rd4;
	not.b64 	%rd41, %rd6;
	add.s64 	%rd8, %rd32, %rd41;
	shr.u64 	%rd42, %rd8, 5;
	add.s64 	%rd9, %rd42, 1;
	setp.lt.u64 	%p10, %rd8, 224;
	mov.f32 	%f86, 0f00000000;
	mov.u64 	%rd87, %rd6;
	@%p10 bra 	$L__BB0_7;
	ld.param.u64 	%rd78, [_Z21euclidean_kernel_samePKfmmS0_mmmPfmf_param_1];
	and.b64  	%rd85, %rd9, 1152921504606846968;
	mad.lo.s64 	%rd43, %rd78, %rd3, %rd6;
	shl.b64 	%rd44, %rd43, 2;
	add.s64 	%rd45, %rd44, %rd1;
	add.s64 	%rd84, %rd45, 512;
	add.s64 	%rd46, %rd7, %rd6;
	shl.b64 	%rd47, %rd46, 2;
	add.s64 	%rd48, %rd47, %rd1;
	add.s64 	%rd83, %rd48, 512;
	mov.f32 	%f86, 0f00000000;
	mov.u64 	%rd87, %rd6;
$L__BB0_6:
	.pragma "nounroll";
	ld.global.f32 	%f16, [%rd84+-512];
	ld.global.f32 	%f17, [%rd83+-512];
	sub.f32 	%f18, %f16, %f17;
	fma.rn.f32 	%f19, %f18, %f18, %f86;
	ld.global.f32 	%f20, [%rd84+-384];
	ld.global.f32 	%f21, [%rd83+-384];
	sub.f32 	%f22, %f20, %f21;
	fma.rn.f32 	%f23, %f22, %f22, %f19;
	ld.global.f32 	%f24, [%rd84+-256];
	ld.global.f32 	%f25, [%rd83+-256];
	sub.f32 	%f26, %f24, %f25;
	fma.rn.f32 	%f27, %f26, %f26, %f23;
	ld.global.f32 	%f28, [%rd84+-128];
	ld.global.f32 	%f29, [%rd83+-128];
	sub.f32 	%f30, %f28, %f29;
	fma.rn.f32 	%f31, %f30, %f30, %f27;
	ld.global.f32 	%f32, [%rd84];
	ld.global.f32 	%f33, [%rd83];
	sub.f32 	%f34, %f32, %f33;
	fma.rn.f32 	%f35, %f34, %f34, %f31;
	ld.global.f32 	%f36, [%rd84+128];
	ld.global.f32 	%f37, [%rd83+128];
	sub.f32 	%f38, %f36, %f37;
	fma.rn.f32 	%f39, %f38, %f38, %f35;
	ld.global.f32 	%f40, [%rd84+256];
	ld.global.f32 	%f41, [%rd83+256];
	sub.f32 	%f42, %f40, %f41;
	fma.rn.f32 	%f43, %f42, %f42, %f39;
	ld.global.f32 	%f44, [%rd84+384];
	ld.global.f32 	%f45, [%rd83+384];
	sub.f32 	%f46, %f44, %f45;
	fma.rn.f32 	%f86, %f46, %f46, %f43;
	add.s64 	%rd87, %rd87, 256;
	add.s64 	%rd85, %rd85, -8;
	add.s64 	%rd84, %rd84, 1024;
	add.s64 	%rd83, %rd83, 1024;
	setp.ne.s64 	%p11, %rd85, 0;
	@%p11 bra 	$L__BB0_6;
$L__BB0_7:
	and.b64  	%rd49, %rd9, 7;
	setp.eq.s64 	%p12, %rd49, 0;
	@%p12 bra 	$L__BB0_15;
	setp.lt.u64 	%p13, %rd49, 4;
	@%p13 bra 	$L__BB0_10;
	ld.param.u64 	%rd79, [_Z21euclidean_kernel_samePKfmmS0_mmmPfmf_param_1];
	mad.lo.s64 	%rd51, %rd79, %rd3, %rd87;
	shl.b64 	%rd52, %rd51, 2;
	add.s64 	%rd53, %rd1, %rd52;
	ld.global.f32 	%f48, [%rd53];
	mad.lo.s64 	%rd54, %rd79, %rd4, %rd87;
	shl.b64 	%rd55, %rd54, 2;
	add.s64 	%rd56, %rd1, %rd55;
	ld.global.f32 	%f49, [%rd56];
	sub.f32 	%f50, %f48, %f49;
	fma.rn.f32 	%f51, %f50, %f50, %f86;
	ld.global.f32 	%f52, [%rd53+128];
	ld.global.f32 	%f53, [%rd56+128];
	sub.f32 	%f54, %f52, %f53;
	fma.rn.f32 	%f55, %f54, %f54, %f51;
	ld.global.f32 	%f56, [%rd53+256];
	ld.global.f32 	%f57, [%rd56+256];
	sub.f32 	%f58, %f56, %f57;
	fma.rn.f32 	%f59, %f58, %f58, %f55;
	ld.global.f32 	%f60, [%rd53+384];
	ld.global.f32 	%f61, [%rd56+384];
	sub.f32 	%f62, %f60, %f61;
	fma.rn.f32 	%f86, %f62, %f62, %f59;
	add.s64 	%rd87, %rd87, 128;
$L__BB0_10:
	ld.param.u64 	%rd80, [_Z21euclidean_kernel_samePKfmmS0_mmmPfmf_param_1];
	mul.lo.s64 	%rd24, %rd80, %rd4;
	and.b64  	%rd57, %rd9, 3;
	setp.eq.s64 	%p14, %rd57, 0;
	@%p14 bra 	$L__BB0_15;
	setp.eq.s64 	%p15, %rd57, 1;
	@%p15 bra 	$L__BB0_13;
	ld.param.u64 	%rd81, [_Z21euclidean_kernel_samePKfmmS0_mmmPfmf_param_1];
	mad.lo.s64 	%rd58, %rd81, %rd3, %rd87;
	shl.b64 	%rd59, %rd58, 2;
	add.s64 	%rd60, %rd1, %rd59;
	ld.global.f32 	%f64, [%rd60];
	add.s64 	%rd61, %rd87, %rd24;
	shl.b64 	%rd62, %rd61, 2;
	add.s64 	%rd63, %rd1, %rd62;
	ld.global.f32 	%f65, [%rd63];
	sub.f32 	%f66, %f64, %f65;
	fma.rn.f32 	%f67, %f66, %f66, %f86;
	ld.global.f32 	%f68, [%rd60+128];
	ld.global.f32 	%f69, [%rd63+128];
	sub.f32 	%f70, %f68, %f69;
	fma.rn.f32 	%f86, %f70, %f70, %f67;
	add.s64 	%rd87, %rd87, 64;
$L__BB0_13:
	and.b64  	%rd64, %rd8, 32;
	setp.ne.s64 	%p16, %rd64, 0;
	@%p16 bra 	$L__BB0_15;
	ld.param.u64 	%rd82, [_Z21euclidean_kernel_samePKfmmS0_mmmPfmf_param_1];
	mad.lo.s64 	%rd65, %rd82, %rd3, %rd87;
	shl.b64 	%rd66, %rd65, 2;
	add.s64 	%rd67, %rd1, %rd66;
	ld.global.f32 	%f71, [%rd67];
	add.s64 	%rd68, %rd87, %rd24;
	shl.b64 	%rd69, %rd68, 2;
	add.s64 	%rd70, %rd1, %rd69;
	ld.global.f32 	%f72, [%rd70];
	sub.f32 	%f73, %f71, %f72;
	fma.rn.f32 	%f86, %f73, %f73, %f86;
$L__BB0_15:
	st.shared.f32 	[%r2], %f86;
$L__BB0_16:
	bar.sync 	0;
	mov.u32 	%r3, %ntid.x;
	setp.lt.u32 	%p17, %r3, 2;
	@%p17 bra 	$L__BB0_21;
	shr.u32 	%r13, %r3, 1;
	cvt.u64.u32 	%rd90, %r13;
$L__BB0_18:
	setp.le.u64 	%p18, %rd90, %rd6;
	@%p18 bra 	$L__BB0_20;
	cvt.u32.u64 	%r14, %rd90;
	shl.b32 	%r15, %r14, 2;
	add.s32 	%r16, %r2, %r15;
	ld.shared.f32 	%f74, [%r16];
	ld.shared.f32 	%f75, [%r2];
	add.f32 	%f76, %f74, %f75;
	st.shared.f32 	[%r2], %f76;
$L__BB0_20:
	bar.sync 	0;
	shr.u64 	%rd29, %rd90, 1;
	setp.gt.u64 	%p19, %rd90, 1;
	mov.u64 	%rd90, %rd29;
	@%p19 bra 	$L__BB0_18;
$L__BB0_21:
	setp.ne.s32 	%p20, %r1, 0;
	@%p20 bra 	$L__BB0_23;
	ld.shared.f32 	%f77, [_ZZ21euclidean_kernel_samePKfmmS0_mmmPfmfE4temp];
	sqrt.rn.f32 	%f78, %f77;
	st.global.f32 	[%rd5], %f78;
	mad.lo.s64 	%rd74, %rd33, %rd3, %rd4;
	shl.b64 	%rd75, %rd74, 2;
	add.s64 	%rd76, %rd2, %rd75;
	st.global.f32 	[%rd76], %f78;
$L__BB0_23:
	ret;

}


// ===== COMPILED SASS (sm_100) =====

	.target	sm_100

	.elftype	@"ET_EXEC"


//--------------------- .note.nv.tkinfo           --------------------------
	.section	.note.nv.tkinfo,"",@"SHT_NOTE"
	.sectionflags	@"SHF_NOTE_NV_TKINFO"
	.tkinfo
        /*0018*/ 	.word	0x00000002
        /*0030*/ 	.string	""
        /*0030*/ 	.string	"ptxas"
        /*0030*/ 	.string	"Cuda compilation tools, release 13.0, V13.0.88"
        /*0030*/ 	.string	"Build cuda_13.0.r13.0/compiler.36424714_0"
        /*0030*/ 	.string	"-arch sm_100 -m 64 "



//--------------------- .note.nv.cuinfo           --------------------------
	.section	.note.nv.cuinfo,"",@"SHT_NOTE"
	.sectionflags	@"SHF_NOTE_NV_CUINFO"
        /*0018*/ 	.short	0x0002
        /*001a*/ 	.short	0x0064
        /*001c*/ 	.short	0x0082
	.zero		2


//--------------------- .nv.info                  --------------------------
	.section	.nv.info,"",@"SHT_CUDA_INFO"
	.align	4


	//----- nvinfo : EIATTR_REGCOUNT
	.align		4
        /*0000*/ 	.byte	0x04, 0x2f
        /*0002*/ 	.short	(.L_1 - .L_0)
	.align		4
.L_0:
        /*0004*/ 	.word	index@(_Z21euclidean_kernel_samePKfmmS0_mmmPfmf)
        /*0008*/ 	.word	0x00000020


	//----- nvinfo : EIATTR_FRAME_SIZE
	.align		4
.L_1:
        /*000c*/ 	.byte	0x04, 0x11
        /*000e*/ 	.short	(.L_3 - .L_2)
	.align		4
.L_2:
        /*0010*/ 	.word	index@($__internal_0_$__cuda_sm20_sqrt_rn_f32_slowpath)
        /*0014*/ 	.word	0x00000000


	//----- nvinfo : EIATTR_FRAME_SIZE
	.align		4
.L_3:
        /*0018*/ 	.byte	0x04, 0x11
        /*001a*/ 	.short	(.L_5 - .L_4)
	.align		4
.L_4:
        /*001c*/ 	.word	index@(_Z21euclidean_kernel_samePKfmmS0_mmmPfmf)
        /*0020*/ 	.word	0x00000000


	//----- nvinfo : EIATTR_MIN_STACK_SIZE
	.align		4
.L_5:
        /*0024*/ 	.byte	0x04, 0x12
        /*0026*/ 	.short	(.L_7 - .L_6)
	.align		4
.L_6:
        /*0028*/ 	.word	index@(_Z21euclidean_kernel_samePKfmmS0_mmmPfmf)
        /*002c*/ 	.word	0x00000000
.L_7:


//--------------------- .nv.compat                --------------------------
	.section	.nv.compat,"",@"SHT_CUDA_COMPAT_INFO"
	.align	4
        /*0000*/ 	.byte	0x02, 0x09, 0x00, 0x00, 0x02, 0x02, 0x01, 0x00, 0x02, 0x05, 0x05, 0x00, 0x03, 0x07, 0x01, 0x01
        /*0010*/ 	.byte	0x02, 0x03, 0x00, 0x00, 0x02, 0x06, 0x01, 0x00, 0x04, 0x0b, 0x08, 0x00, 0x01, 0x00, 0x00, 0x00
        /*0020*/ 	.byte	0x00, 0x00, 0x00, 0x00


//--------------------- .nv.info._Z21euclidean_kernel_samePKfmmS0_mmmPfmf --------------------------
	.section	.nv.info._Z21euclidean_kernel_samePKfmmS0_mmmPfmf,"",@"SHT_CUDA_INFO"
	.sectionflags	@""
	.align	4


	//----- nvinfo : EIATTR_CUDA_API_VERSION
	.align		4
        /*0000*/ 	.byte	0x04, 0x37
        /*0002*/ 	.short	(.L_9 - .L_8)
.L_8:
        /*0004*/ 	.word	0x00000082


	//----- nvinfo : EIATTR_KPARAM_INFO
	.align		4
.L_9:
        /*0008*/ 	.byte	0x04, 0x17
        /*000a*/ 	.short	(.L_11 - .L_10)
.L_10:
        /*000c*/ 	.word	0x00000000
        /*0010*/ 	.short	0x0009
        /*0012*/ 	.short	0x0048
        /*0014*/ 	.byte	0x00, 0xf0, 0x11, 0x00


	//----- nvinfo : EIATTR_KPARAM_INFO
	.align		4
.L_11:
        /*0018*/ 	.byte	0x04, 0x17
        /*001a*/ 	.short	(.L_13 - .L_12)
.L_12:
        /*001c*/ 	.word	0x00000000
        /*0020*/ 	.short	0x0008
        /*0022*/ 	.short	0x0040
        /*0024*/ 	.byte	0x00, 0xf0, 0x21, 0x00


	//----- nvinfo : EIATTR_KPARAM_INFO
	.align		4
.L_13:
        /*0028*/ 	.byte	0x04, 0x17
        /*002a*/ 	.short	(.L_15 - .L_14)
.L_14:
        /*002c*/ 	.word	0x00000000
        /*0030*/ 	.short	0x0007
        /*0032*/ 	.short	0x0038
        /*0034*/ 	.byte	0x00, 0xf5, 0x21, 0x00


	//----- nvinfo : EIATTR_KPARAM_INFO
	.align		4
.L_15:
        /*0038*/ 	.byte	0x04, 0x17
        /*003a*/ 	.short	(.L_17 - .L_16)
.L_16:
        /*003c*/ 	.word	0x00000000
        /*0040*/ 	.short	0x0006
        /*0042*/ 	.short	0x0030
        /*0044*/ 	.byte	0x00, 0xf0, 0x21, 0x00


	//----- nvinfo : EIATTR_KPARAM_INFO
	.align		4
.L_17:
        /*0048*/ 	.byte	0x04, 0x17
        /*004a*/ 	.short	(.L_19 - .L_18)
.L_18:
        /*004c*/ 	.word	0x00000000
        /*0050*/ 	.short	0x0005
        /*0052*/ 	.short	0x0028
        /*0054*/ 	.byte	0x00, 0xf0, 0x21, 0x00


	//----- nvinfo : EIATTR_KPARAM_INFO
	.align		4
.L_19:
        /*0058*/ 	.byte	0x04, 0x17
        /*005a*/ 	.short	(.L_21 - .L_20)
.L_20:
        /*005c*/ 	.word	0x00000000
        /*0060*/ 	.short	0x0004
        /*0062*/ 	.short	0x0020
        /*0064*/ 	.byte	0x00, 0xf0, 0x21, 0x00


	//----- nvinfo : EIATTR_KPARAM_INFO
	.align		4
.L_21:
        /*0068*/ 	.byte	0x04, 0x17
        /*006a*/ 	.short	(.L_23 - .L_22)
.L_22:
        /*006c*/ 	.word	0x00000000
        /*0070*/ 	.short	0x0003
        /*0072*/ 	.short	0x0018
        /*0074*/ 	.byte	0x00, 0xf5, 0x21, 0x00


	//----- nvinfo : EIATTR_KPARAM_INFO
	.align		4
.L_23:
        /*0078*/ 	.byte	0x04, 0x17
        /*007a*/ 	.short	(.L_25 - .L_24)
.L_24:
        /*007c*/ 	.word	0x00000000
        /*0080*/ 	.short	0x0002
        /*0082*/ 	.short	0x0010
        /*0084*/ 	.byte	0x00, 0xf0, 0x21, 0x00


	//----- nvinfo : EIATTR_KPARAM_INFO
	.align		4
.L_25:
        /*0088*/ 	.byte	0x04, 0x17
        /*008a*/ 	.short	(.L_27 - .L_26)
.L_26:
        /*008c*/ 	.word	0x00000000
        /*0090*/ 	.short	0x0001
        /*0092*/ 	.short	0x0008
        /*0094*/ 	.byte	0x00, 0xf0, 0x21, 0x00


	//----- nvinfo : EIATTR_KPARAM_INFO
	.align		4
.L_27:
        /*0098*/ 	.byte	0x04, 0x17
        /*009a*/ 	.short	(.L_29 - .L_28)
.L_28:
        /*009c*/ 	.word	0x00000000
        /*00a0*/ 	.short	0x0000
        /*00a2*/ 	.short	0x0000
        /*00a4*/ 	.byte	0x00, 0xf5, 0x21, 0x00


	//----- nvinfo : EIATTR_SPARSE_MMA_MASK
	.align		4
.L_29:
        /*00a8*/ 	.byte	0x03, 0x50
        /*00aa*/ 	.short	0x0000


	//----- nvinfo : EIATTR_MAXREG_COUNT
	.align		4
        /*00ac*/ 	.byte	0x03, 0x1b
        /*00ae*/ 	.short	0x00ff


	//----- nvinfo : EIATTR_NUM_BARRIERS
	.align		4
        /*00b0*/ 	.byte	0x02, 0x4c
        /*00b2*/ 	.byte	0x01
	.zero		1


	//----- nvinfo : EIATTR_MERCURY_ISA_VERSION
	.align		4
        /*00b4*/ 	.byte	0x03, 0x5f
        /*00b6*/ 	.short	0x0101


	//----- nvinfo : EIATTR_VRC_CTA_INIT_COUNT
	.align		4
        /*00b8*/ 	.byte	0x02, 0x4a
	.zero		1
	.zero		1


	//----- nvinfo : EIATTR_EXIT_INSTR_OFFSETS
	.align		4
        /*00bc*/ 	.byte	0x04, 0x1c
        /*00be*/ 	.short	(.L_31 - .L_30)


	//   ....[0]....
.L_30:
        /*00c0*/ 	.word	0x00000150


	//   ....[1]....
        /*00c4*/ 	.word	0x00000dd0


	//   ....[2]....
        /*00c8*/ 	.word	0x00000f60


	//----- nvinfo : EIATTR_CRS_STACK_SIZE
	.align		4
.L_31:
        /*00cc*/ 	.byte	0x04, 0x1e
        /*00ce*/ 	.short	(.L_33 - .L_32)
.L_32:
        /*00d0*/ 	.word	0x00000000


	//----- nvinfo : EIATTR_CBANK_PARAM_SIZE
	.align		4
.L_33:
        /*00d4*/ 	.byte	0x03, 0x19
        /*00d6*/ 	.short	0x004c


	//----- nvinfo : EIATTR_PARAM_CBANK
	.align		4
        /*00d8*/ 	.byte	0x04, 0x0a
        /*00da*/ 	.short	(.L_35 - .L_34)
	.align		4
.L_34:
        /*00dc*/ 	.word	index@(.nv.constant0._Z21euclidean_kernel_samePKfmmS0_mmmPfmf)
        /*00e0*/ 	.short	0x0380
        /*00e2*/ 	.short	0x004c


	//----- nvinfo : EIATTR_SW_WAR
	.align		4
.L_35:
        /*00e4*/ 	.byte	0x04, 0x36
        /*00e6*/ 	.short	(.L_37 - .L_36)
.L_36:
        /*00e8*/ 	.word	0x00000008
.L_37:


//--------------------- .nv.callgraph             --------------------------
	.section	.nv.callgraph,"",@"SHT_CUDA_CALLGRAPH"
	.align	4
	.sectionentsize	8
	.align		4
        /*0000*/ 	.word	0x00000000
	.align		4
        /*0004*/ 	.word	0xffffffff
	.align		4
        /*0008*/ 	.word	0x00000000
	.align		4
        /*000c*/ 	.word	0xfffffffe
	.align		4
        /*0010*/ 	.word	0x00000000
	.align		4
        /*0014*/ 	.word	0xfffffffd
	.align		4
        /*0018*/ 	.word	0x00000000
	.align		4
        /*001c*/ 	.word	0xfffffffc


//--------------------- .text._Z21euclidean_kernel_samePKfmmS0_mmmPfmf --------------------------
	.section	.text._Z21euclidean_kernel_samePKfmmS0_mmmPfmf,"ax",@progbits
	.align	128
        .global         _Z21euclidean_kernel_samePKfmmS0_mmmPfmf
        .type           _Z21euclidean_kernel_samePKfmmS0_mmmPfmf,@function
        .size           _Z21euclidean_kernel_samePKfmmS0_mmmPfmf,(.L_x_17 - _Z21euclidean_kernel_samePKfmmS0_mmmPfmf)
        .other          _Z21euclidean_kernel_samePKfmmS0_mmmPfmf,@"STO_CUDA_ENTRY STV_DEFAULT"
_Z21euclidean_kernel_samePKfmmS0_mmmPfmf:
.text._Z21euclidean_kernel_samePKfmmS0_mmmPfmf:
[----:B------:R-:W-:Y:S01]  /*0000*/  LDC R1, c[0x0][0x37c] ;  /* 0x0000df00ff017b82 */ /* 0x000fe20000000800 */
[----:B------:R-:W0:Y:S07]  /*0010*/  S2R R6, SR_TID.X ;  /* 0x0000000000067919 */ /* 0x000e2e0000002100 */
[----:B------:R-:W1:Y:S01]  /*0020*/  S2UR UR4, SR_CTAID.X ;  /* 0x00000000000479c3 */ /* 0x000e620000002500 */
[----:B------:R-:W2:Y:S01]  /*0030*/  LDCU.64 UR8, c[0x0][0x358] ;  /* 0x00006b00ff0877ac */ /* 0x000ea20008000a00 */
[----:B------:R-:W3:Y:S01]  /*0040*/  S2R R2, SR_CTAID.Y ;  /* 0x0000000000027919 */ /* 0x000ee20000002600 */
[----:B------:R-:W-:-:S05]  /*0050*/  UMOV UR5, URZ ;  /* 0x000000ff00057c82 */ /* 0x000fca0008000000 */
[----:B------:R-:W1:Y:S08]  /*0060*/  LDC.64 R12, c[0x0][0x390] ;  /* 0x0000e400ff0c7b82 */ /* 0x000e700000000a00 */
[----:B------:R-:W4:Y:S08]  /*0070*/  LDC.64 R4, c[0x0][0x3c0] ;  /* 0x0000f000ff047b82 */ /* 0x000f300000000a00 */
[----:B------:R-:W5:Y:S01]  /*0080*/  LDC.64 R10, c[0x0][0x3b8] ;  /* 0x0000ee00ff0a7b82 */ /* 0x000f620000000a00 */
[----:B0-----:R-:W-:-:S02]  /*0090*/  ISETP.NE.AND P0, PT, R6, RZ, PT ;  /* 0x000000ff0600720c */ /* 0x001fc40003f05270 */
[----:B-1----:R-:W-:Y:S02]  /*00a0*/  ISETP.LE.U32.AND P2, PT, R12, UR4, PT ;  /* 0x000000040c007c0c */ /* 0x002fe4000bf43070 */
[C---:B---3--:R-:W-:Y:S02]  /*00b0*/  ISETP.NE.OR P1, PT, R2.reuse, UR4, P0 ;  /* 0x0000000402007c0c */ /* 0x048fe40008725670 */
[C---:B------:R-:W-:Y:S02]  /*00c0*/  ISETP.GE.U32.AND P0, PT, R2.reuse, R12, PT ;  /* 0x0000000c0200720c */ /* 0x040fe40003f06070 */
[----:B------:R-:W-:Y:S01]  /*00d0*/  ISETP.GE.U32.OR.EX P1, PT, RZ, R13, P1, P2 ;  /* 0x0000000dff00720c */ /* 0x000fe20000f26520 */
[C---:B----4-:R-:W-:Y:S01]  /*00e0*/  IMAD.WIDE.U32 R8, R2.reuse, R4, UR4 ;  /* 0x0000000402087e25 */ /* 0x050fe2000f8e0004 */
[----:B------:R-:W-:-:S03]  /*00f0*/  ISETP.LE.U32.AND P2, PT, R2, UR4, PT ;  /* 0x0000000402007c0c */ /* 0x000fc6000bf43070 */
[----:B------:R-:W-:Y:S01]  /*0100*/  IMAD R0, R2, R5, R9 ;  /* 0x0000000502007224 */ /* 0x000fe200078e0209 */
[----:B------:R-:W-:Y:S02]  /*0110*/  ISETP.GE.U32.OR.EX P0, PT, RZ, R13, P2, P0 ;  /* 0x0000000dff00720c */ /* 0x000fe40001706500 */
[----:B-----5:R-:W-:-:S04]  /*0120*/  LEA R4, P3, R8, R10, 0x2 ;  /* 0x0000000a08047211 */ /* 0x020fc800078610ff */
[----:B------:R-:W-:-:S05]  /*0130*/  LEA.HI.X R5, R8, R11, R0, 0x2, P3 ;  /* 0x0000000b08057211 */ /* 0x000fca00018f1400 */
[----:B--2---:R0:W-:Y:S02]  /*0140*/  @!P1 STG.E desc[UR8][R4.64], RZ ;  /* 0x000000ff04009986 */ /* 0x0041e4000c101908 */
[----:B------:R-:W-:Y:S05]  /*0150*/  @P0 EXIT ;  /* 0x000000000000094d */ /* 0x000fea0003800000 */
[----:B------:R-:W1:Y:S01]  /*0160*/  S2UR UR7, SR_CgaCtaId ;  /* 0x00000000000779c3 */ /* 0x000e620000008800 */
[----:B------:R-:W-:Y:S01]  /*0170*/  UMOV UR6, 0x400 ;  /* 0x0000040000067882 */ /* 0x000fe20000000000 */
[----:B------:R-:W-:Y:S06]  /*0180*/  BSSY.RECONVERGENT B0, `(.L_x_0) ;  /* 0x00000ae000007945 */ /* 0x000fec0003800200 */
[----:B------:R-:W2:Y:S01]  /*0190*/  LDC.64 R12, c[0x0][0x3b0] ;  /* 0x0000ec00ff0c7b82 */ /* 0x000ea20000000a00 */
[----:B-1----:R-:W-:-:S06]  /*01a0*/  ULEA UR6, UR7, UR6, 0x18 ;  /* 0x0000000607067291 */ /* 0x002fcc000f8ec0ff */
[C---:B------:R-:W-:Y:S02]  /*01b0*/  LEA R0, R6.reuse, UR6, 0x2 ;  /* 0x0000000606007c11 */ /* 0x040fe4000f8e10ff */
[----:B--2---:R-:W-:-:S03]  /*01c0*/  ISETP.GE.U32.AND P0, PT, R6, R12, PT ;  /* 0x0000000c0600720c */ /* 0x004fc60003f06070 */
[----:B------:R1:W-:Y:S01]  /*01d0*/  STS [R0], RZ ;  /* 0x000000ff00007388 */ /* 0x0003e20000000800 */
[----:B------:R-:W-:-:S13]  /*01e0*/  ISETP.GE.U32.AND.EX P0, PT, RZ, R13, PT, P0 ;  /* 0x0000000dff00720c */ /* 0x000fda0003f06100 */
[----:B-1----:R-:W-:Y:S05]  /*01f0*/  @P0 BRA `(.L_x_1) ;  /* 0x0000000800980947 */ /* 0x002fea0003800000 */
[----:B------:R-:W-:Y:S01]  /*0200*/  LOP3.LUT R9, RZ, R6, RZ, 0x33, !PT ;  /* 0x00000006ff097212 */ /* 0x000fe200078e33ff */
[----:B------:R-:W-:Y:S01]  /*0210*/  BSSY.RECONVERGENT B1, `(.L_x_2) ;  /* 0x000004e000017945 */ /* 0x000fe20003800200 */
[----:B------:R-:W-:Y:S02]  /*0220*/  IMAD.MOV.U32 R19, RZ, RZ, RZ ;  /* 0x000000ffff137224 */ /* 0x000fe400078e00ff */
[----:B------:R-:W-:Y:S01]  /*0230*/  IADD3 R12, P0, PT, R9, R12, RZ ;  /* 0x0000000c090c7210 */ /* 0x000fe20007f1e0ff */
[----:B------:R-:W-:-:S03]  /*0240*/  IMAD.MOV.U32 R14, RZ, RZ, R6 ;  /* 0x000000ffff0e7224 */ /* 0x000fc600078e0006 */
[----:B------:R-:W-:Y:S01]  /*0250*/  IADD3.X R9, PT, PT, R13, -0x1, RZ, P0, !PT ;  /* 0xffffffff0d097810 */ /* 0x000fe200007fe4ff */
[----:B------:R-:W-:Y:S01]  /*0260*/  IMAD.MOV.U32 R13, RZ, RZ, RZ ;  /* 0x000000ffff0d7224 */ /* 0x000fe200078e00ff */
[C---:B------:R-:W-:Y:S02]  /*0270*/  ISETP.GE.U32.AND P1, PT, R12.reuse, 0xe0, PT ;  /* 0x000000e00c00780c */ /* 0x040fe40003f26070 */
[----:B------:R-:W-:Y:S02]  /*0280*/  SHF.R.U64 R15, R12, 0x5, R9 ;  /* 0x000000050c0f7819 */ /* 0x000fe40000001209 */
[----:B------:R-:W-:Y:S02]  /*0290*/  ISETP.GE.U32.AND.EX P1, PT, R9, RZ, PT, P1 ;  /* 0x000000ff0900720c */ /* 0x000fe40003f26110 */
[----:B------:R-:W-:-:S04]  /*02a0*/  IADD3 R15, P2, PT, R15, 0x1, RZ ;  /* 0x000000010f0f7810 */ /* 0x000fc80007f5e0ff */
[----:B------:R-:W-:Y:S02]  /*02b0*/  LOP3.LUT R25, R15, 0x7, RZ, 0xc0, !PT ;  /* 0x000000070f197812 */ /* 0x000fe400078ec0ff */
[----:B------:R-:W-:Y:S02]  /*02c0*/  LEA.HI.X R18, R9, RZ, RZ, 0x1b, P2 ;  /* 0x000000ff09127211 */ /* 0x000fe400010fdcff */
[----:B------:R-:W-:-:S04]  /*02d0*/  ISETP.NE.U32.AND P0, PT, R25, RZ, PT ;  /* 0x000000ff1900720c */ /* 0x000fc80003f05070 */
[----:B------:R-:W-:Y:S01]  /*02e0*/  ISETP.NE.AND.EX P0, PT, RZ, RZ, PT, P0 ;  /* 0x000000ffff00720c */ /* 0x000fe20003f05300 */
[----:B------:R-:W-:-:S12]  /*02f0*/  @!P1 BRA `(.L_x_3) ;  /* 0x0000000000fc9947 */ /* 0x000fd80003800000 */
[----:B------:R-:W1:Y:S01]  /*0300*/  LDC.64 R20, c[0x0][0x388] ;  /* 0x0000e200ff147b82 */ /* 0x000e620000000a00 */
[----:B------:R-:W-:Y:S02]  /*0310*/  HFMA2 R7, -RZ, RZ, 0, 0 ;  /* 0x00000000ff077431 */ /* 0x000fe400000001ff */
[----:B------:R-:W-:Y:S02]  /*0320*/  IMAD.MOV.U32 R19, RZ, RZ, RZ ;  /* 0x000000ffff137224 */ /* 0x000fe400078e00ff */
[----:B------:R-:W-:-:S03]  /*0330*/  IMAD.MOV.U32 R14, RZ, RZ, R6 ;  /* 0x000000ffff0e7224 */ /* 0x000fc600078e0006 */
[----:B------:R-:W2:Y:S01]  /*0340*/  LDC.64 R10, c[0x0][0x380] ;  /* 0x0000e000ff0a7b82 */ /* 0x000ea20000000a00 */
[----:B-1----:R-:W-:-:S04]  /*0350*/  IMAD.WIDE.U32 R16, R20, UR4, R6 ;  /* 0x0000000414107c25 */ /* 0x002fc8000f8e0006 */
[----:B------:R-:W-:-:S04]  /*0360*/  IMAD.WIDE.U32 R8, R2, R20, R6 ;  /* 0x0000001402087225 */ /* 0x000fc800078e0006 */
[----:B------:R-:W-:Y:S01]  /*0370*/  IMAD R17, R21, UR4, R17 ;  /* 0x0000000415117c24 */ /* 0x000fe2000f8e0211 */
[-C--:B--2---:R-:W-:Y:S01]  /*0380*/  LEA R13, P1, R16, R10.reuse, 0x2 ;  /* 0x0000000a100d7211 */ /* 0x084fe200078210ff */
[----:B------:R-:W-:Y:S01]  /*0390*/  IMAD R9, R2, R21, R9 ;  /* 0x0000001502097224 */ /* 0x000fe200078e0209 */
[----:B------:R-:W-:Y:S02]  /*03a0*/  LEA R10, P2, R8, R10, 0x2 ;  /* 0x0000000a080a7211 */ /* 0x000fe400078410ff */
[-C--:B------:R-:W-:Y:S02]  /*03b0*/  LEA.HI.X R17, R16, R11.reuse, R17, 0x2, P1 ;  /* 0x0000000b10117211 */ /* 0x080fe400008f1411 */
[----:B------:R-:W-:Y:S02]  /*03c0*/  LEA.HI.X R11, R8, R11, R9, 0x2, P2 ;  /* 0x0000000b080b7211 */ /* 0x000fe400010f1409 */
[----:B------:R-:W-:Y:S02]  /*03d0*/  IADD3 R8, P1, PT, R13, 0x200, RZ ;  /* 0x000002000d087810 */ /* 0x000fe40007f3e0ff */
[----:B------:R-:W-:-:S02]  /*03e0*/  IADD3 R10, P2, PT, R10, 0x200, RZ ;  /* 0x000002000a0a7810 */ /* 0x000fc40007f5e0ff */
[----:B------:R-:W-:Y:S01]  /*03f0*/  LOP3.LUT R16, R18, 0xfffffff, RZ, 0xc0, !PT ;  /* 0x0fffffff12107812 */ /* 0x000fe200078ec0ff */
[----:B------:R-:W-:Y:S01]  /*0400*/  IMAD.X R9, RZ, RZ, R17, P1 ;  /* 0x000000ffff097224 */ /* 0x000fe200008e0611 */
[----:B------:R-:W-:Y:S01]  /*0410*/  LOP3.LUT R18, R15, 0xfffffff8, RZ, 0xc0, !PT ;  /* 0xfffffff80f127812 */ /* 0x000fe200078ec0ff */
[----:B------:R-:W-:Y:S01]  /*0420*/  IMAD.X R11, RZ, RZ, R11, P2 ;  /* 0x000000ffff0b7224 */ /* 0x000fe200010e060b */
[----:B------:R-:W-:-:S07]  /*0430*/  MOV R13, RZ ;  /* 0x000000ff000d7202 */ /* 0x000fce0000000f00 */
.L_x_4:
[----:B------:R-:W2:Y:S04]  /*0440*/  LDG.E R21, desc[UR8][R8.64+-0x200] ;  /* 0xfffe000808157981 */ /* 0x000ea8000c1e1900 */
[----:B------:R-:W2:Y:S04]  /*0450*/  LDG.E R22, desc[UR8][R10.64+-0x200] ;  /* 0xfffe00080a167981 */ /* 0x000ea8000c1e1900 */
[----:B------:R-:W3:Y:S04]  /*0460*/  LDG.E R24, desc[UR8][R8.64+-0x180] ;  /* 0xfffe800808187981 */ /* 0x000ee8000c1e1900 */
[----:B------:R-:W3:Y:S04]  /*0470*/  LDG.E R29, desc[UR8][R10.64+-0x180] ;  /* 0xfffe80080a1d7981 */ /* 0x000ee8000c1e1900 */
[----:B------:R-:W4:Y:S04]  /*0480*/  LDG.E R23, desc[UR8][R8.64+-0x100] ;  /* 0xffff000808177981 */ /* 0x000f28000c1e1900 */
[----:B------:R-:W4:Y:S04]  /*0490*/  LDG.E R26, desc[UR8][R10.64+-0x100] ;  /* 0xffff00080a1a7981 */ /* 0x000f28000c1e1900 */
[----:B------:R-:W5:Y:S04]  /*04a0*/  LDG.E R20, desc[UR8][R8.64+-0x80] ;  /* 0xffff800808147981 */ /* 0x000f68000c1e1900 */
[----:B------:R-:W5:Y:S01]  /*04b0*/  LDG.E R17, desc[UR8][R10.64+-0x80] ;  /* 0xffff80080a117981 */ /* 0x000f62000c1e1900 */
[----:B--2---:R-:W-:-:S03]  /*04c0*/  FADD R22, R21, -R22 ;  /* 0x8000001615167221 */ /* 0x004fc60000000000 */
[----:B------:R-:W2:Y:S01]  /*04d0*/  LDG.E R21, desc[UR8][R10.64+0x80] ;  /* 0x000080080a157981 */ /* 0x000ea2000c1e1900 */
[----:B------:R-:W-:-:S03]  /*04e0*/  FFMA R27, R22, R22, R19 ;  /* 0x00000016161b7223 */ /* 0x000fc60000000013 */
[----:B------:R-:W2:Y:S01]  /*04f0*/  LDG.E R19, desc[UR8][R8.64] ;  /* 0x0000000808137981 */ /* 0x000ea2000c1e1900 */
[----:B---3--:R-:W-:-:S03]  /*0500*/  FADD R22, R24, -R29 ;  /* 0x8000001d18167221 */ /* 0x008fc60000000000 */
[----:B------:R-:W2:Y:S01]  /*0510*/  LDG.E R24, desc[UR8][R10.64] ;  /* 0x000000080a187981 */ /* 0x000ea2000c1e1900 */
[----:B------:R-:W-:-:S03]  /*0520*/  FFMA R27, R22, R22, R27 ;  /* 0x00000016161b7223 */ /* 0x000fc6000000001b */
[----:B------:R-:W3:Y:S01]  /*0530*/  LDG.E R22, desc[UR8][R8.64+0x80] ;  /* 0x0000800808167981 */ /* 0x000ee2000c1e1900 */
[----:B----4-:R-:W-:-:S03]  /*0540*/  FADD R28, R23, -R26 ;  /* 0x8000001a171c7221 */ /* 0x010fc60000000000 */
[----:B------:R-:W4:Y:S01]  /*0550*/  LDG.E R26, desc[UR8][R8.64+0x100] ;  /* 0x00010008081a7981 */ /* 0x000f22000c1e1900 */
[----:B------:R-:W-:-:S03]  /*0560*/  FFMA R27, R28, R28, R27 ;  /* 0x0000001c1c1b7223 */ /* 0x000fc6000000001b */
[----:B------:R-:W4:Y:S01]  /*0570*/  LDG.E R23, desc[UR8][R10.64+0x100] ;  /* 0x000100080a177981 */ /* 0x000f22000c1e1900 */
[----:B-----5:R-:W-:-:S03]  /*0580*/  FADD R28, R20, -R17 ;  /* 0x80000011141c7221 */ /* 0x020fc60000000000 */
[----:B------:R-:W5:Y:S04]  /*0590*/  LDG.E R17, desc[UR8][R8.64+0x180] ;  /* 0x0001800808117981 */ /* 0x000f68000c1e1900 */
[----:B------:R1:W5:Y:S01]  /*05a0*/  LDG.E R20, desc[UR8][R10.64+0x180] ;  /* 0x000180080a147981 */ /* 0x000362000c1e1900 */
[----:B------:R-:W-:-:S04]  /*05b0*/  IADD3 R18, P1, PT, R18, -0x8, RZ ;  /* 0xfffffff812127810 */ /* 0x000fc80007f3e0ff */
[----:B------:R-:W-:Y:S02]  /*05c0*/  IADD3.X R16, PT, PT, R16, -0x1, RZ, P1, !PT ;  /* 0xffffffff10107810 */ /* 0x000fe40000ffe4ff */
[----:B------:R-:W-:Y:S01]  /*05d0*/  ISETP.NE.U32.AND P1, PT, R18, RZ, PT ;  /* 0x000000ff1200720c */ /* 0x000fe20003f25070 */
[----:B------:R-:W-:-:S03]  /*05e0*/  FFMA R27, R28, R28, R27 ;  /* 0x0000001c1c1b7223 */ /* 0x000fc6000000001b */
[----:B------:R-:W-:Y:S02]  /*05f0*/  ISETP.NE.AND.EX P1, PT, R16, RZ, PT, P1 ;  /* 0x000000ff1000720c */ /* 0x000fe40003f25310 */
[----:B------:R-:W-:Y:S02]  /*0600*/  IADD3 R14, P2, PT, R14, 0x100, RZ ;  /* 0x000001000e0e7810 */ /* 0x000fe40007f5e0ff */
[----:B-1----:R-:W-:Y:S02]  /*0610*/  IADD3 R10, P4, PT, R10, 0x400, RZ ;  /* 0x000004000a0a7810 */ /* 0x002fe40007f9e0ff */
[----:B------:R-:W-:Y:S01]  /*0620*/  IADD3 R8, P3, PT, R8, 0x400, RZ ;  /* 0x0000040008087810 */ /* 0x000fe20007f7e0ff */
[----:B------:R-:W-:Y:S02]  /*0630*/  IMAD.X R13, RZ, RZ, R13, P2 ;  /* 0x000000ffff0d7224 */ /* 0x000fe400010e060d */
[----:B------:R-:W-:Y:S01]  /*0640*/  IMAD.X R11, RZ, RZ, R11, P4 ;  /* 0x000000ffff0b7224 */ /* 0x000fe200020e060b */
[----:B------:R-:W-:Y:S01]  /*0650*/  IADD3.X R9, PT, PT, RZ, R9, RZ, P3, !PT ;  /* 0x00000009ff097210 */ /* 0x000fe20001ffe4ff */
[----:B--2---:R-:W-:-:S04]  /*0660*/  FADD R24, R19, -R24 ;  /* 0x8000001813187221 */ /* 0x004fc80000000000 */
[----:B------:R-:W-:Y:S01]  /*0670*/  FFMA R27, R24, R24, R27 ;  /* 0x00000018181b7223 */ /* 0x000fe2000000001b */
[----:B---3--:R-:W-:-:S04]  /*0680*/  FADD R22, R22, -R21 ;  /* 0x8000001516167221 */ /* 0x008fc80000000000 */
[----:B------:R-:W-:Y:S01]  /*0690*/  FFMA R27, R22, R22, R27 ;  /* 0x00000016161b7223 */ /* 0x000fe2000000001b */
[----:B----4-:R-:W-:-:S04]  /*06a0*/  FADD R26, R26, -R23 ;  /* 0x800000171a1a7221 */ /* 0x010fc80000000000 */
[----:B------:R-:W-:Y:S01]  /*06b0*/  FFMA R27, R26, R26, R27 ;  /* 0x0000001a1a1b7223 */ /* 0x000fe2000000001b */
[----:B-----5:R-:W-:-:S04]  /*06c0*/  FADD R20, R17, -R20 ;  /* 0x8000001411147221 */ /* 0x020fc80000000000 */
[----:B------:R-:W-:Y:S01]  /*06d0*/  FFMA R19, R20, R20, R27 ;  /* 0x0000001414137223 */ /* 0x000fe2000000001b */
[----:B------:R-:W-:Y:S06]  /*06e0*/  @P1 BRA `(.L_x_4) ;  /* 0xfffffffc00541947 */ /* 0x000fec000383ffff */
.L_x_3:
[----:B------:R-:W-:Y:S05]  /*06f0*/  BSYNC.RECONVERGENT B1 ;  /* 0x0000000000017941 */ /* 0x000fea0003800200 */
.L_x_2:
[----:B------:R-:W-:Y:S04]  /*0700*/  BSSY.RECONVERGENT B1, `(.L_x_5) ;  /* 0x0000054000017945 */ /* 0x000fe80003800200 */
[----:B------:R-:W-:Y:S05]  /*0710*/  @!P0 BRA `(.L_x_6) ;  /* 0x0000000400488947 */ /* 0x000fea0003800000 */
[----:B------:R-:W-:Y:S01]  /*0720*/  ISETP.GE.U32.AND P0, PT, R25, 0x4, PT ;  /* 0x000000041900780c */ /* 0x000fe20003f06070 */
[----:B------:R-:W-:Y:S01]  /*0730*/  BSSY.RECONVERGENT B2, `(.L_x_7) ;  /* 0x0000024000027945 */ /* 0x000fe20003800200 */
[----:B------:R-:W-:Y:S02]  /*0740*/  LOP3.LUT R15, R15, 0x3, RZ, 0xc0, !PT ;  /* 0x000000030f0f7812 */ /* 0x000fe400078ec0ff */
[----:B------:R-:W-:Y:S02]  /*0750*/  ISETP.GE.U32.AND.EX P0, PT, RZ, RZ, PT, P0 ;  /* 0x000000ffff00720c */ /* 0x000fe40003f06100 */
[----:B------:R-:W-:-:S04]  /*0760*/  ISETP.NE.U32.AND P1, PT, R15, RZ, PT ;  /* 0x000000ff0f00720c */ /* 0x000fc80003f25070 */
[----:B------:R-:W-:-:S07]  /*0770*/  ISETP.NE.AND.EX P1, PT, RZ, RZ, PT, P1 ;  /* 0x000000ffff00720c */ /* 0x000fce0003f25310 */
[----:B------:R-:W-:Y:S06]  /*0780*/  @!P0 BRA `(.L_x_8) ;  /* 0x0000000000788947 */ /* 0x000fec0003800000 */
[----:B------:R-:W1:Y:S01]  /*0790*/  LDC.64 R20, c[0x0][0x388] ;  /* 0x0000e200ff147b82 */ /* 0x000e620000000a00 */
[----:B------:R-:W-:Y:S01]  /*07a0*/  MOV R8, R14 ;  /* 0x0000000e00087202 */ /* 0x000fe20000000f00 */
[----:B------:R-:W-:-:S06]  /*07b0*/  IMAD.MOV.U32 R9, RZ, RZ, R13 ;  /* 0x000000ffff097224 */ /* 0x000fcc00078e000d */
        /* <DEDUP_REMOVED lines=8> */
[----:B------:R-:W-:-:S03]  /*0840*/  LEA.HI.X R11, R8, R11, R9, 0x2, P2 ;  /* 0x0000000b080b7211 */ /* 0x000fc600010f1409 */
        /* <DEDUP_REMOVED lines=8> */
[----:B------:R-:W-:-:S05]  /*08d0*/  IADD3 R14, P0, PT, R14, 0x80, RZ ;  /* 0x000000800e0e7810 */ /* 0x000fca0007f1e0ff */
[----:B------:R-:W-:Y:S02]  /*08e0*/  IMAD.X R13, RZ, RZ, R13, P0 ;  /* 0x000000ffff0d7224 */ /* 0x000fe400000e060d */
[----:B--2---:R-:W-:-:S04]  /*08f0*/  FADD R8, R8, -R9 ;  /* 0x8000000908087221 */ /* 0x004fc80000000000 */
[----:B------:R-:W-:Y:S01]  /*0900*/  FFMA R8, R8, R8, R19 ;  /* 0x0000000808087223 */ /* 0x000fe20000000013 */
[----:B---3--:R-:W-:-:S04]  /*0910*/  FADD R17, R16, -R17 ;  /* 0x8000001110117221 */ /* 0x008fc80000000000 */
[----:B------:R-:W-:Y:S01]  /*0920*/  FFMA R8, R17, R17, R8 ;  /* 0x0000001111087223 */ /* 0x000fe20000000008 */
[----:B----4-:R-:W-:-:S04]  /*0930*/  FADD R23, R18, -R23 ;  /* 0x8000001712177221 */ /* 0x010fc80000000000 */
[----:B------:R-:W-:Y:S01]  /*0940*/  FFMA R8, R23, R23, R8 ;  /* 0x0000001717087223 */ /* 0x000fe20000000008 */
[----:B-----5:R-:W-:-:S04]  /*0950*/  FADD R25, R22, -R25 ;  /* 0x8000001916197221 */ /* 0x020fc80000000000 */
[----:B------:R-:W-:-:S07]  /*0960*/  FFMA R19, R25, R25, R8 ;  /* 0x0000001919137223 */ /* 0x000fce0000000008 */
.L_x_8:
[----:B------:R-:W-:Y:S05]  /*0970*/  BSYNC.RECONVERGENT B2 ;  /* 0x0000000000027941 */ /* 0x000fea0003800200 */
.L_x_7:
[----:B------:R-:W-:Y:S05]  /*0980*/  @!P1 BRA `(.L_x_6) ;  /* 0x0000000000ac9947 */ /* 0x000fea0003800000 */
[----:B------:R-:W-:Y:S01]  /*0990*/  ISETP.NE.U32.AND P0, PT, R15, 0x1, PT ;  /* 0x000000010f00780c */ /* 0x000fe20003f05070 */
[----:B------:R-:W-:Y:S01]  /*09a0*/  BSSY.RECONVERGENT B2, `(.L_x_9) ;  /* 0x0000019000027945 */ /* 0x000fe20003800200 */
[----:B------:R-:W-:Y:S02]  /*09b0*/  LOP3.LUT P1, RZ, R12, 0x20, RZ, 0xc0, !PT ;  /* 0x000000200cff7812 */ /* 0x000fe4000782c0ff */
[----:B------:R-:W-:-:S13]  /*09c0*/  ISETP.NE.AND.EX P0, PT, RZ, RZ, PT, P0 ;  /* 0x000000ffff00720c */ /* 0x000fda0003f05300 */
[----:B------:R-:W-:Y:S05]  /*09d0*/  @!P0 BRA `(.L_x_10) ;  /* 0x0000000000548947 */ /* 0x000fea0003800000 */
[----:B------:R-:W1:Y:S01]  /*09e0*/  LDC.64 R20, c[0x0][0x388] ;  /* 0x0000e200ff147b82 */ /* 0x000e620000000a00 */
[----:B------:R-:W-:-:S07]  /*09f0*/  MOV R12, R14 ;  /* 0x0000000e000c7202 */ /* 0x000fce0000000f00 */
        /* <DEDUP_REMOVED lines=12> */
[----:B------:R-:W3:Y:S01]  /*0ac0*/  LDG.E R15, desc[UR8][R8.64+0x80] ;  /* 0x00008008080f7981 */ /* 0x000ee2000c1e1900 */
[----:B------:R-:W-:-:S05]  /*0ad0*/  IADD3 R14, P0, PT, R14, 0x40, RZ ;  /* 0x000000400e0e7810 */ /* 0x000fca0007f1e0ff */
[----:B------:R-:W-:Y:S02]  /*0ae0*/  IMAD.X R13, RZ, RZ, R13, P0 ;  /* 0x000000ffff0d7224 */ /* 0x000fe400000e060d */
[----:B--2---:R-:W-:-:S04]  /*0af0*/  FADD R10, R10, -R11 ;  /* 0x8000000b0a0a7221 */ /* 0x004fc80000000000 */
[----:B------:R-:W-:Y:S01]  /*0b00*/  FFMA R19, R10, R10, R19 ;  /* 0x0000000a0a137223 */ /* 0x000fe20000000013 */
[----:B---3--:R-:W-:-:S04]  /*0b10*/  FADD R12, R12, -R15 ;  /* 0x8000000f0c0c7221 */ /* 0x008fc80000000000 */
[----:B------:R-:W-:-:S07]  /*0b20*/  FFMA R19, R12, R12, R19 ;  /* 0x0000000c0c137223 */ /* 0x000fce0000000013 */
.L_x_10:
[----:B------:R-:W-:Y:S05]  /*0b30*/  BSYNC.RECONVERGENT B2 ;  /* 0x0000000000027941 */ /* 0x000fea0003800200 */
.L_x_9:
[----:B------:R-:W-:Y:S05]  /*0b40*/  @P1 BRA `(.L_x_6) ;  /* 0x00000000003c1947 */ /* 0x000fea0003800000 */
[----:B------:R-:W1:Y:S01]  /*0b50*/  LDC.64 R16, c[0x0][0x388] ;  /* 0x0000e200ff107b82 */ /* 0x000e620000000a00 */
[----:B------:R-:W-:-:S07]  /*0b60*/  IMAD.MOV.U32 R12, RZ, RZ, R14 ;  /* 0x000000ffff0c7224 */ /* 0x000fce00078e000e */
        /* <DEDUP_REMOVED lines=10> */
[----:B------:R-:W2:Y:S02]  /*0c10*/  LDG.E R9, desc[UR8][R8.64] ;  /* 0x0000000808097981 */ /* 0x000ea4000c1e1900 */
[----:B--2---:R-:W-:-:S04]  /*0c20*/  FADD R10, R12, -R9 ;  /* 0x800000090c0a7221 */ /* 0x004fc80000000000 */
[----:B------:R-:W-:-:S07]  /*0c30*/  FFMA R19, R10, R10, R19 ;  /* 0x0000000a0a137223 */ /* 0x000fce0000000013 */
.L_x_6:
[----:B------:R-:W-:Y:S05]  /*0c40*/  BSYNC.RECONVERGENT B1 ;  /* 0x0000000000017941 */ /* 0x000fea0003800200 */
.L_x_5:
[----:B------:R1:W-:Y:S02]  /*0c50*/  STS [R0], R19 ;  /* 0x0000001300007388 */ /* 0x0003e40000000800 */
.L_x_1:
[----:B------:R-:W-:Y:S05]  /*0c60*/  BSYNC.RECONVERGENT B0 ;  /* 0x0000000000007941 */ /* 0x000fea0003800200 */
.L_x_0:
[----:B------:R-:W2:Y:S01]  /*0c70*/  LDCU UR6, c[0x0][0x360] ;  /* 0x00006c00ff0677ac */ /* 0x000ea20008000800 */
[----:B------:R-:W-:Y:S01]  /*0c80*/  BAR.SYNC.DEFER_BLOCKING 0x0 ;  /* 0x0000000000007b1d */ /* 0x000fe20000010000 */
[----:B------:R-:W-:Y:S01]  /*0c90*/  ISETP.NE.AND P1, PT, R6, RZ, PT ;  /* 0x000000ff0600720c */ /* 0x000fe20003f25270 */
[----:B--2---:R-:W-:-:S09]  /*0ca0*/  UISETP.GE.U32.AND UP0, UPT, UR6, 0x2, UPT ;  /* 0x000000020600788c */ /* 0x004fd2000bf06070 */
[----:B------:R-:W-:Y:S05]  /*0cb0*/  BRA.U !UP0, `(.L_x_11) ;  /* 0x0000000108447547 */ /* 0x000fea000b800000 */
[----:B------:R-:W-:Y:S01]  /*0cc0*/  USHF.R.U32.HI UR6, URZ, 0x1, UR6 ;  /* 0x00000001ff067899 */ /* 0x000fe20008011606 */
[----:B------:R-:W-:-:S05]  /*0cd0*/  HFMA2 R13, -RZ, RZ, 0, 0 ;  /* 0x00000000ff0d7431 */ /* 0x000fca00000001ff */
[----:B------:R-:W-:-:S07]  /*0ce0*/  IMAD.U32 R10, RZ, RZ, UR6 ;  /* 0x00000006ff0a7e24 */ /* 0x000fce000f8e00ff */
.L_x_12:
[----:B------:R-:W-:Y:S02]  /*0cf0*/  ISETP.GT.U32.AND P0, PT, R10, R6, PT ;  /* 0x000000060a00720c */ /* 0x000fe40003f04070 */
[----:B------:R-:W-:Y:S02]  /*0d00*/  SHF.R.U32.HI R11, RZ, 0x1, R13 ;  /* 0x00000001ff0b7819 */ /* 0x000fe4000001160d */
[----:B------:R-:W-:-:S13]  /*0d10*/  ISETP.GT.U32.AND.EX P0, PT, R13, RZ, PT, P0 ;  /* 0x000000ff0d00720c */ /* 0x000fda0003f04100 */
[----:B------:R-:W-:Y:S01]  /*0d20*/  @P0 IMAD R8, R10, 0x4, R0 ;  /* 0x000000040a080824 */ /* 0x000fe200078e0200 */
[----:B------:R-:W-:Y:S05]  /*0d30*/  @P0 LDS R9, [R0] ;  /* 0x0000000000090984 */ /* 0x000fea0000000800 */
[----:B------:R-:W2:Y:S02]  /*0d40*/  @P0 LDS R8, [R8] ;  /* 0x0000000008080984 */ /* 0x000ea40000000800 */
[----:B--2---:R-:W-:-:S05]  /*0d50*/  @P0 FADD R9, R8, R9 ;  /* 0x0000000908090221 */ /* 0x004fca0000000000 */
[----:B------:R2:W-:Y:S01]  /*0d60*/  @P0 STS [R0], R9 ;  /* 0x0000000900000388 */ /* 0x0005e20000000800 */
[----:B------:R-:W-:Y:S01]  /*0d70*/  BAR.SYNC.DEFER_BLOCKING 0x0 ;  /* 0x0000000000007b1d */ /* 0x000fe20000010000 */
[C---:B------:R-:W-:Y:S02]  /*0d80*/  ISETP.GT.U32.AND P0, PT, R10.reuse, 0x1, PT ;  /* 0x000000010a00780c */ /* 0x040fe40003f04070 */
[----:B------:R-:W-:Y:S02]  /*0d90*/  SHF.R.U64 R10, R10, 0x1, R13 ;  /* 0x000000010a0a7819 */ /* 0x000fe4000000120d */
[----:B------:R-:W-:Y:S02]  /*0da0*/  ISETP.GT.U32.AND.EX P0, PT, R13, RZ, PT, P0 ;  /* 0x000000ff0d00720c */ /* 0x000fe40003f04100 */
[----:B------:R-:W-:-:S11]  /*0db0*/  MOV R13, R11 ;  /* 0x0000000b000d7202 */ /* 0x000fd60000000f00 */
[----:B--2---:R-:W-:Y:S05]  /*0dc0*/  @P0 BRA `(.L_x_12) ;  /* 0xfffffffc00c80947 */ /* 0x004fea000383ffff */
.L_x_11:
[----:B------:R-:W-:Y:S05]  /*0dd0*/  @P1 EXIT ;  /* 0x000000000000194d */ /* 0x000fea0003800000 */
[----:B------:R-:W2:Y:S01]  /*0de0*/  S2UR UR7, SR_CgaCtaId ;  /* 0x00000000000779c3 */ /* 0x000ea20000008800 */
[----:B------:R-:W-:Y:S02]  /*0df0*/  UMOV UR6, 0x400 ;  /* 0x0000040000067882 */ /* 0x000fe40000000000 */
[----:B--2---:R-:W-:-:S09]  /*0e00*/  ULEA UR6, UR7, UR6, 0x18 ;  /* 0x0000000607067291 */ /* 0x004fd2000f8ec0ff */
[----:B-1----:R-:W1:Y:S02]  /*0e10*/  LDS R0, [UR6] ;  /* 0x00000006ff007984 */ /* 0x002e640008000800 */
[----:B-1----:R-:W-:Y:S01]  /*0e20*/  VIADD R6, R0, 0xf3000000 ;  /* 0xf300000000067836 */ /* 0x002fe20000000000 */
[----:B------:R1:W2:Y:S04]  /*0e30*/  MUFU.RSQ R7, R0 ;  /* 0x0000000000077308 */ /* 0x0002a80000001400 */
[----:B------:R-:W-:-:S13]  /*0e40*/  ISETP.GT.U32.AND P0, PT, R6, 0x727fffff, PT ;  /* 0x727fffff0600780c */ /* 0x000fda0003f04070 */
[----:B-12---:R-:W-:Y:S05]  /*0e50*/  @!P0 BRA `(.L_x_13) ;  /* 0x00000000000c8947 */ /* 0x006fea0003800000 */
[----:B------:R-:W-:-:S07]  /*0e60*/  MOV R8, 0xe80 ;  /* 0x00000e8000087802 */ /* 0x000fce0000000f00 */
[----:B0-----:R-:W-:Y:S05]  /*0e70*/  CALL.REL.NOINC `($__internal_0_$__cuda_sm20_sqrt_rn_f32_slowpath) ;  /* 0x00000000003c7944 */ /* 0x001fea0003c00000 */
[----:B------:R-:W-:Y:S05]  /*0e80*/  BRA `(.L_x_14) ;  /* 0x0000000000107947 */ /* 0x000fea0003800000 */
.L_x_13:
[----:B------:R-:W-:Y:S01]  /*0e90*/  FMUL.FTZ R9, R0, R7 ;  /* 0x0000000700097220 */ /* 0x000fe20000410000 */
[----:B------:R-:W-:-:S03]  /*0ea0*/  FMUL.FTZ R7, R7, 0.5 ;  /* 0x3f00000007077820 */ /* 0x000fc60000410000 */
[----:B------:R-:W-:-:S04]  /*0eb0*/  FFMA R0, -R9, R9, R0 ;  /* 0x0000000909007223 */ /* 0x000fc80000000100 */
[----:B------:R-:W-:-:S07]  /*0ec0*/  FFMA R9, R0, R7, R9 ;  /* 0x0000000700097223 */ /* 0x000fce0000000009 */
.L_x_14:
[----:B------:R-:W1:Y:S01]  /*0ed0*/  LDC.64 R6, c[0x0][0x3c0] ;  /* 0x0000f000ff067b82 */ /* 0x000e620000000a00 */
[----:B------:R-:W-:Y:S01]  /*0ee0*/  IMAD.MOV.U32 R3, RZ, RZ, RZ ;  /* 0x000000ffff037224 */ /* 0x000fe200078e00ff */
[----:B------:R-:W-:Y:S06]  /*0ef0*/  STG.E desc[UR8][R4.64], R9 ;  /* 0x0000000904007986 */ /* 0x000fec000c101908 */
[----:B------:R-:W2:Y:S01]  /*0f00*/  LDC.64 R10, c[0x0][0x3b8] ;  /* 0x0000ee00ff0a7b82 */ /* 0x000ea20000000a00 */
[----:B-1----:R-:W-:-:S04]  /*0f10*/  IMAD.WIDE.U32 R2, R6, UR4, R2 ;  /* 0x0000000406027c25 */ /* 0x002fc8000f8e0002 */
[----:B------:R-:W-:Y:S01]  /*0f20*/  IMAD R0, R7, UR4, R3 ;  /* 0x0000000407007c24 */ /* 0x000fe2000f8e0203 */
[----:B--2---:R-:W-:-:S04]  /*0f30*/  LEA R6, P0, R2, R10, 0x2 ;  /* 0x0000000a02067211 */ /* 0x004fc800078010ff */
[----:B------:R-:W-:-:S05]  /*0f40*/  LEA.HI.X R7, R2, R11, R0, 0x2, P0 ;  /* 0x0000000b02077211 */ /* 0x000fca00000f1400 */
[----:B------:R-:W-:Y:S01]  /*0f50*/  STG.E desc[UR8][R6.64], R9 ;  /* 0x0000000906007986 */ /* 0x000fe2000c101908 */
[----:B------:R-:W-:Y:S05]  /*0f60*/  EXIT ;  /* 0x000000000000794d */ /* 0x000fea0003800000 */
        .weak           $__internal_0_$__cuda_sm20_sqrt_rn_f32_slowpath
        .type           $__internal_0_$__cuda_sm20_sqrt_rn_f32_slowpath,@function
        .size           $__internal_0_$__cuda_sm20_sqrt_rn_f32_slowpath,(.L_x_17 - $__internal_0_$__cuda_sm20_sqrt_rn_f32_slowpath)
$__internal_0_$__cuda_sm20_sqrt_rn_f32_slowpath:
[----:B------:R-:W-:-:S13]  /*0f70*/  LOP3.LUT P0, RZ, R0, 0x7fffffff, RZ, 0xc0, !PT ;  /* 0x7fffffff00ff7812 */ /* 0x000fda000780c0ff */
[----:B------:R-:W-:Y:S01]  /*0f80*/  @!P0 MOV R6, R0 ;  /* 0x0000000000068202 */ /* 0x000fe20000000f00 */
[----:B------:R-:W-:Y:S06]  /*0f90*/  @!P0 BRA `(.L_x_15) ;  /* 0x0000000000448947 */ /* 0x000fec0003800000 */
[----:B------:R-:W-:-:S13]  /*0fa0*/  FSETP.GEU.FTZ.AND P0, PT, R0, RZ, PT ;  /* 0x000000ff0000720b */ /* 0x000fda0003f1e000 */
[----:B------:R-:W-:Y:S01]  /*0fb0*/  @!P0 IMAD.MOV.U32 R6, RZ, RZ, 0x7fffffff ;  /* 0x7fffffffff068424 */ /* 0x000fe200078e00ff */
[----:B------:R-:W-:Y:S06]  /*0fc0*/  @!P0 BRA `(.L_x_15) ;  /* 0x0000000000388947 */ /* 0x000fec0003800000 */
[----:B------:R-:W-:-:S13]  /*0fd0*/  FSETP.GTU.FTZ.AND P0, PT, |R0|, +INF , PT ;  /* 0x7f8000000000780b */ /* 0x000fda0003f1c200 */
[----:B------:R-:W-:Y:S01]  /*0fe0*/  @P0 FADD.FTZ R6, R0, 1 ;  /* 0x3f80000000060421 */ /* 0x000fe20000010000 */
[----:B------:R-:W-:Y:S06]  /*0ff0*/  @P0 BRA `(.L_x_15) ;  /* 0x00000000002c0947 */ /* 0x000fec0003800000 */
[----:B------:R-:W-:-:S13]  /*1000*/  FSETP.NEU.FTZ.AND P0, PT, |R0|, +INF , PT ;  /* 0x7f8000000000780b */ /* 0x000fda0003f1d200 */
[----:B------:R-:W-:Y:S01]  /*1010*/  @!P0 IMAD.MOV.U32 R6, RZ, RZ, R0 ;  /* 0x000000ffff068224 */ /* 0x000fe200078e0000 */
[----:B------:R-:W-:Y:S06]  /*1020*/  @!P0 BRA `(.L_x_15) ;  /* 0x0000000000208947 */ /* 0x000fec0003800000 */
[----:B------:R-:W-:-:S04]  /*1030*/  FFMA R0, R0, 1.84467440737095516160e+19, RZ ;  /* 0x5f80000000007823 */ /* 0x000fc800000000ff */
[----:B------:R-:W0:Y:S02]  /*1040*/  MUFU.RSQ R7, R0 ;  /* 0x0000000000077308 */ /* 0x000e240000001400 */
[----:B0-----:R-:W-:Y:S01]  /*1050*/  FMUL.FTZ R9, R0, R7 ;  /* 0x0000000700097220 */ /* 0x001fe20000410000 */
[----:B------:R-:W-:-:S03]  /*1060*/  FMUL.FTZ R7, R7, 0.5 ;  /* 0x3f00000007077820 */ /* 0x000fc60000410000 */
[----:B------:R-:W-:-:S04]  /*1070*/  FADD.FTZ R6, -R9, -RZ ;  /* 0x800000ff09067221 */ /* 0x000fc80000010100 */
[----:B------:R-:W-:-:S04]  /*1080*/  FFMA R6, R9, R6, R0 ;  /* 0x0000000609067223 */ /* 0x000fc80000000000 */
[----:B------:R-:W-:-:S04]  /*1090*/  FFMA R6, R6, R7, R9 ;  /* 0x0000000706067223 */ /* 0x000fc80000000009 */
[----:B------:R-:W-:-:S07]  /*10a0*/  FMUL.FTZ R6, R6, 2.3283064365386962891e-10 ;  /* 0x2f80000006067820 */ /* 0x000fce0000410000 */
.L_x_15:
[----:B------:R-:W-:Y:S01]  /*10b0*/  HFMA2 R7, -RZ, RZ, 0, 0 ;  /* 0x00000000ff077431 */ /* 0x000fe200000001ff */
[----:B------:R-:W-:Y:S01]  /*10c0*/  MOV R9, R6 ;  /* 0x0000000600097202 */ /* 0x000fe20000000f00 */
[----:B------:R-:W-:-:S04]  /*10d0*/  IMAD.MOV.U32 R6, RZ, RZ, R8 ;  /* 0x000000ffff067224 */ /* 0x000fc800078e0008 */
[----:B------:R-:W-:Y:S05]  /*10e0*/  RET.REL.NODEC R6 `(_Z21euclidean_kernel_samePKfmmS0_mmmPfmf) ;  /* 0xffffffec06c47950 */ /* 0x000fea0003c3ffff */
.L_x_16:
[----:B------:R-:W-:-:S00]  /*10f0*/  BRA `(.L_x_16) ;  /* 0xfffffffc00fc7947 */ /* 0x000fc0000383ffff */
[----:B------:R-:W-:-:S00]  /*1100*/  NOP ;  /* 0x0000000000007918 */ /* 0x000fc00000000000 */
[----:B------:R-:W-:-:S00]  /*1110*/  NOP ;  /* 0x0000000000007918 */ /* 0x000fc00000000000 */
[----:B------:R-:W-:-:S00]  /*1120*/  NOP ;  /* 0x0000000000007918 */ /* 0x000fc00000000000 */
[----:B------:R-:W-:-:S00]  /*1130*/  NOP ;  /* 0x0000000000007918 */ /* 0x000fc00000000000 */
[----:B------:R-:W-:-:S00]  /*1140*/  NOP ;  /* 0x0000000000007918 */ /* 0x000fc00000000000 */
[----:B------:R-:W-:-:S00]  /*1150*/  NOP ;  /* 0x0000000000007918 */ /* 0x000fc00000000000 */
[----:B------:R-:W-:-:S00]  /*1160*/  NOP ;  /* 0x0000000000007918 */ /* 0x000fc00000000000 */
[----:B------:R-:W-:-:S00]  /*1170*/  NOP ;  /* 0x0000000000007918 */ /* 0x000fc00000000000 */
.L_x_17:


//--------------------- .nv.shared._Z21euclidean_kernel_samePKfmmS0_mmmPfmf --------------------------
	.section	.nv.shared._Z21euclidean_kernel_samePKfmmS0_mmmPfmf,"aw",@nobits
	.sectionflags	@""
	.align	4
.nv.shared._Z21euclidean_kernel_samePKfmmS0_mmmPfmf:
	.zero		1152


//--------------------- .nv.shared.reserved.0     --------------------------
	.section	.nv.shared.reserved.0,"aw",@nobits
	.weak		__nv_reservedSMEM_offset_0_alias
	.size		__nv_reservedSMEM_offset_0_alias, 0, 64
	.other		__nv_reservedSMEM_offset_0_alias,@"STO_CUDA_RESERVED_SHARED STV_DEFAULT"
__nv_reservedSMEM_offset_0_alias:
	.zero		0
	.zero		64


//--------------------- .nv.constant0._Z21euclidean_kernel_samePKfmmS0_mmmPfmf --------------------------
	.section	.nv.constant0._Z21euclidean_kernel_samePKfmmS0_mmmPfmf,"a",@progbits
	.sectionflags	@""
	.align	4
.nv.constant0._Z21euclidean_kernel_samePKfmmS0_mmmPfmf:
	.zero		972


//--------------------- SYMBOLS --------------------------

	.type		.nv.reservedSmem.offset0,@object
	.size		.nv.reservedSmem.offset0,0x4
	.type		.nv.reservedSmem.cap,@object
	.size		.nv.reservedSmem.cap,0x4
